//
// Generated by NVIDIA NVVM Compiler
//
// Compiler Build ID: CL-36424714
// Cuda compilation tools, release 13.0, V13.0.88
// Based on NVVM 20.0.0
//

.version 9.0
.target sm_100
.address_size 64

	// .globl	matrixMulkernelShared

.visible .entry matrixMulkernelShared(
	.param .u64 .ptr .align 1 matrixMulkernelShared_param_0,
	.param .u64 .ptr .align 1 matrixMulkernelShared_param_1,
	.param .u64 .ptr .align 1 matrixMulkernelShared_param_2,
	.param .u32 matrixMulkernelShared_param_3
)
{


	ret;

}


// ===== COMPILED SASS (sm_100) =====

	.target	sm_100

	.elftype	@"ET_EXEC"


//--------------------- .note.nv.tkinfo           --------------------------
	.section	.note.nv.tkinfo,"",@"SHT_NOTE"
	.sectionflags	@"SHF_NOTE_NV_TKINFO"
	.tkinfo
        /*0018*/ 	.word	0x00000002
        /*0030*/ 	.string	""
        /*0030*/ 	.string	"ptxas"
        /*0030*/ 	.string	"Cuda compilation tools, release 13.0, V13.0.88"
        /*0030*/ 	.string	"Build cuda_13.0.r13.0/compiler.36424714_0"
        /*0030*/ 	.string	"-arch sm_100 -m 64 "



//--------------------- .note.nv.cuinfo           --------------------------
	.section	.note.nv.cuinfo,"",@"SHT_NOTE"
	.sectionflags	@"SHF_NOTE_NV_CUINFO"
        /*0018*/ 	.short	0x0002
        /*001a*/ 	.short	0x0064
        /*001c*/ 	.short	0x0082
	.zero		2


//--------------------- .nv.info                  --------------------------
	.section	.nv.info,"",@"SHT_CUDA_INFO"
	.align	4


	//----- nvinfo : EIATTR_REGCOUNT
	.align		4
        /*0000*/ 	.byte	0x04, 0x2f
        /*0002*/ 	.short	(.L_1 - .L_0)
	.align		4
.L_0:
        /*0004*/ 	.word	index@(matrixMulkernelShared)
        /*0008*/ 	.word	0x00000004


	//----- nvinfo : EIATTR_FRAME_SIZE
	.align		4
.L_1:
        /*000c*/ 	.byte	0x04, 0x11
        /*000e*/ 	.short	(.L_3 - .L_2)
	.align		4
.L_2:
        /*0010*/ 	.word	index@(matrixMulkernelShared)
        /*0014*/ 	.word	0x00000000


	//----- nvinfo : EIATTR_MIN_STACK_SIZE
	.align		4
.L_3:
        /*0018*/ 	.byte	0x04, 0x12
        /*001a*/ 	.short	(.L_5 - .L_4)
	.align		4
.L_4:
        /*001c*/ 	.word	index@(matrixMulkernelShared)
        /*0020*/ 	.word	0x00000000
.L_5:


//--------------------- .nv.compat                --------------------------
	.section	.nv.compat,"",@"SHT_CUDA_COMPAT_INFO"
	.align	4
        /*0000*/ 	.byte	0x02, 0x09, 0x00, 0x00, 0x02, 0x02, 0x01, 0x00, 0x02, 0x05, 0x05, 0x00, 0x03, 0x07, 0x01, 0x01
        /*0010*/ 	.byte	0x02, 0x03, 0x00, 0x00, 0x02, 0x06, 0x01, 0x00, 0x04, 0x0b, 0x08, 0x00, 0x09, 0x00, 0x00, 0x00
        /*0020*/ 	.byte	0x00, 0x00, 0x00, 0x00


//--------------------- .nv.info.matrixMulkernelShared --------------------------
	.section	.nv.info.matrixMulkernelShared,"",@"SHT_CUDA_INFO"
	.sectionflags	@""
	.align	4


	//----- nvinfo : EIATTR_CUDA_API_VERSION
	.align		4
        /*0000*/ 	.byte	0x04, 0x37
        /*0002*/ 	.short	(.L_7 - .L_6)
.L_6:
        /*0004*/ 	.word	0x00000082


	//----- nvinfo : EIATTR_KPARAM_INFO
	.align		4
.L_7:
        /*0008*/ 	.byte	0x04, 0x17
        /*000a*/ 	.short	(.L_9 - .L_8)
.L_8:
        /*000c*/ 	.word	0x00000000
        /*0010*/ 	.short	0x0003
        /*0012*/ 	.short	0x0018
        /*0014*/ 	.byte	0x00, 0xf0, 0x11, 0x00


	//----- nvinfo : EIATTR_KPARAM_INFO
	.align		4
.L_9:
        /*0018*/ 	.byte	0x04, 0x17
        /*001a*/ 	.short	(.L_11 - .L_10)
.L_10:
        /*001c*/ 	.word	0x00000000
        /*0020*/ 	.short	0x0002
        /*0022*/ 	.short	0x0010
        /*0024*/ 	.byte	0x00, 0xf5, 0x21, 0x00


	//----- nvinfo : EIATTR_KPARAM_INFO
	.align		4
.L_11:
        /*0028*/ 	.byte	0x04, 0x17
        /*002a*/ 	.short	(.L_13 - .L_12)
.L_12:
        /*002c*/ 	.word	0x00000000
        /*0030*/ 	.short	0x0001
        /*0032*/ 	.short	0x0008
        /*0034*/ 	.byte	0x00, 0xf5, 0x21, 0x00


	//----- nvinfo : EIATTR_KPARAM_INFO
	.align		4
.L_13:
        /*0038*/ 	.byte	0x04, 0x17
        /*003a*/ 	.short	(.L_15 - .L_14)
.L_14:
        /*003c*/ 	.word	0x00000000
        /*0040*/ 	.short	0x0000
        /*0042*/ 	.short	0x0000
        /*0044*/ 	.byte	0x00, 0xf5, 0x21, 0x00


	//----- nvinfo : EIATTR_SPARSE_MMA_MASK
	.align		4
.L_15:
        /*0048*/ 	.byte	0x03, 0x50
        /*004a*/ 	.short	0x0000


	//----- nvinfo : EIATTR_MAXREG_COUNT
	.align		4
        /*004c*/ 	.byte	0x03, 0x1b
        /*004e*/ 	.short	0x00ff


	//----- nvinfo : EIATTR_MERCURY_ISA_VERSION
	.align		4
        /*0050*/ 	.byte	0x03, 0x5f
        /*0052*/ 	.short	0x0101


	//----- nvinfo : EIATTR_VRC_CTA_INIT_COUNT
	.align		4
        /*0054*/ 	.byte	0x02, 0x4a
	.zero		1
	.zero		1


	//----- nvinfo : EIATTR_EXIT_INSTR_OFFSETS
	.align		4
        /*0058*/ 	.byte	0x04, 0x1c
        /*005a*/ 	.short	(.L_17 - .L_16)


	//   ....[0]....
.L_16:
        /*005c*/ 	.word	0x00000010


	//----- nvinfo : EIATTR_CBANK_PARAM_SIZE
	.align		4
.L_17:
        /*0060*/ 	.byte	0x03, 0x19
        /*0062*/ 	.short	0x001c


	//----- nvinfo : EIATTR_PARAM_CBANK
	.align		4
        /*0064*/ 	.byte	0x04, 0x0a
        /*0066*/ 	.short	(.L_19 - .L_18)
	.align		4
.L_18:
        /*0068*/ 	.word	index@(.nv.constant0.matrixMulkernelShared)
        /*006c*/ 	.short	0x0380
        /*006e*/ 	.short	0x001c


	//----- nvinfo : EIATTR_SW_WAR
	.align		4
.L_19:
        /*0070*/ 	.byte	0x04, 0x36
        /*0072*/ 	.short	(.L_21 - .L_20)
.L_20:
        /*0074*/ 	.word	0x00000008
.L_21:


//--------------------- .nv.callgraph             --------------------------
	.section	.nv.callgraph,"",@"SHT_CUDA_CALLGRAPH"
	.align	4
	.sectionentsize	8
	.align		4
        /*0000*/ 	.word	0x00000000
	.align		4
        /*0004*/ 	.word	0xffffffff
	.align		4
        /*0008*/ 	.word	0x00000000
	.align		4
        /*000c*/ 	.word	0xfffffffe
	.align		4
        /*0010*/ 	.word	0x00000000
	.align		4
        /*0014*/ 	.word	0xfffffffd
	.align		4
        /*0018*/ 	.word	0x00000000
	.align		4
        /*001c*/ 	.word	0xfffffffc


//--------------------- .text.matrixMulkernelShared --------------------------
	.section	.text.matrixMulkernelShared,"ax",@progbits
	.align	128
        .global         matrixMulkernelShared
        .type           matrixMulkernelShared,@function
        .size           matrixMulkernelShared,(.L_x_1 - matrixMulkernelShared)
        .other          matrixMulkernelShared,@"STO_CUDA_ENTRY STV_DEFAULT"
matrixMulkernelShared:
.text.matrixMulkernelShared:
[----:B------:R-:W-:Y:S01]  /*0000*/  LDC R1, c[0x0][0x37c] ;  /* 0x0000df00ff017b82 */ /* 0x000fe20000000800 */
[----:B------:R-:W-:Y:S05]  /*0010*/  EXIT ;  /* 0x000000000000794d */ /* 0x000fea0003800000 */
.L_x_0:
[----:B------:R-:W-:-:S00]  /*0020*/  BRA `(.L_x_0) ;  /* 0xfffffffc00fc7947 */ /* 0x000fc0000383ffff */
[----:B------:R-:W-:-:S00]  /*0030*/  NOP ;  /* 0x0000000000007918 */ /* 0x000fc00000000000 */
        /* <DEDUP_REMOVED lines=12> */
.L_x_1:


//--------------------- .nv.shared.reserved.0     --------------------------
	.section	.nv.shared.reserved.0,"aw",@nobits
	.weak		__nv_reservedSMEM_offset_0_alias
	.size		__nv_reservedSMEM_offset_0_alias, 0, 64
	.other		__nv_reservedSMEM_offset_0_alias,@"STO_CUDA_RESERVED_SHARED STV_DEFAULT"
__nv_reservedSMEM_offset_0_alias:
	.zero		0
	.zero		64


//--------------------- .nv.constant0.matrixMulkernelShared --------------------------
	.section	.nv.constant0.matrixMulkernelShared,"a",@progbits
	.sectionflags	@""
	.align	4
.nv.constant0.matrixMulkernelShared:
	.zero		924


//--------------------- SYMBOLS --------------------------

	.type		.nv.reservedSmem.offset0,@object
	.size		.nv.reservedSmem.offset0,0x4
